//
// Generated by NVIDIA NVVM Compiler
//
// Compiler Build ID: CL-36424714
// Cuda compilation tools, release 13.0, V13.0.88
// Based on NVVM 20.0.0
//

.version 9.0
.target sm_100
.address_size 64

	// .globl	_Z10vector_addPfS_S_i

.visible .entry _Z10vector_addPfS_S_i(
	.param .u64 .ptr .align 1 _Z10vector_addPfS_S_i_param_0,
	.param .u64 .ptr .align 1 _Z10vector_addPfS_S_i_param_1,
	.param .u64 .ptr .align 1 _Z10vector_addPfS_S_i_param_2,
	.param .u32 _Z10vector_addPfS_S_i_param_3
)
{
	.reg .pred 	%p<2>;
	.reg .b32 	%r<6>;
	.reg .b32 	%f<4>;
	.reg .b64 	%rd<11>;

	ld.param.u64 	%rd1, [_Z10vector_addPfS_S_i_param_0];
	ld.param.u64 	%rd2, [_Z10vector_addPfS_S_i_param_1];
	ld.param.u64 	%rd3, [_Z10vector_addPfS_S_i_param_2];
	ld.param.u32 	%r2, [_Z10vector_addPfS_S_i_param_3];
	mov.u32 	%r3, %tid.x;
	mov.u32 	%r4, %ntid.x;
	mov.u32 	%r5, %ctaid.x;
	mad.lo.s32 	%r1, %r4, %r5, %r3;
	setp.ge.u32 	%p1, %r1, %r2;
	@%p1 bra 	$L__BB0_2;
	cvta.to.global.u64 	%rd4, %rd2;
	cvta.to.global.u64 	%rd5, %rd3;
	cvta.to.global.u64 	%rd6, %rd1;
	mul.wide.u32 	%rd7, %r1, 4;
	add.s64 	%rd8, %rd4, %rd7;
	ld.global.f32 	%f1, [%rd8];
	add.s64 	%rd9, %rd5, %rd7;
	ld.global.f32 	%f2, [%rd9];
	fma.rn.f32 	%f3, %f1, %f1, %f2;
	add.s64 	%rd10, %rd6, %rd7;
	st.global.f32 	[%rd10], %f3;
$L__BB0_2:
	ret;

}


// ===== COMPILED SASS (sm_100) =====

	.target	sm_100

	.elftype	@"ET_EXEC"


//--------------------- .note.nv.tkinfo           --------------------------
	.section	.note.nv.tkinfo,"",@"SHT_NOTE"
	.sectionflags	@"SHF_NOTE_NV_TKINFO"
	.tkinfo
        /*0018*/ 	.word	0x00000002
        /*0030*/ 	.string	""
        /*0030*/ 	.string	"ptxas"
        /*0030*/ 	.string	"Cuda compilation tools, release 13.0, V13.0.88"
        /*0030*/ 	.string	"Build cuda_13.0.r13.0/compiler.36424714_0"
        /*0030*/ 	.string	"-arch sm_100 -m 64 "



//--------------------- .note.nv.cuinfo           --------------------------
	.section	.note.nv.cuinfo,"",@"SHT_NOTE"
	.sectionflags	@"SHF_NOTE_NV_CUINFO"
        /*0018*/ 	.short	0x0002
        /*001a*/ 	.short	0x0064
        /*001c*/ 	.short	0x0082
	.zero		2


//--------------------- .nv.info                  --------------------------
	.section	.nv.info,"",@"SHT_CUDA_INFO"
	.align	4


	//----- nvinfo : EIATTR_REGCOUNT
	.align		4
        /*0000*/ 	.byte	0x04, 0x2f
        /*0002*/ 	.short	(.L_1 - .L_0)
	.align		4
.L_0:
        /*0004*/ 	.word	index@(_Z10vector_addPfS_S_i)
        /*0008*/ 	.word	0x0000000c


	//----- nvinfo : EIATTR_FRAME_SIZE
	.align		4
.L_1:
        /*000c*/ 	.byte	0x04, 0x11
        /*000e*/ 	.short	(.L_3 - .L_2)
	.align		4
.L_2:
        /*0010*/ 	.word	index@(_Z10vector_addPfS_S_i)
        /*0014*/ 	.word	0x00000000


	//----- nvinfo : EIATTR_MIN_STACK_SIZE
	.align		4
.L_3:
        /*0018*/ 	.byte	0x04, 0x12
        /*001a*/ 	.short	(.L_5 - .L_4)
	.align		4
.L_4:
        /*001c*/ 	.word	index@(_Z10vector_addPfS_S_i)
        /*0020*/ 	.word	0x00000000
.L_5:


//--------------------- .nv.compat                --------------------------
	.section	.nv.compat,"",@"SHT_CUDA_COMPAT_INFO"
	.align	4
        /*0000*/ 	.byte	0x02, 0x09, 0x00, 0x00, 0x02, 0x02, 0x01, 0x00, 0x02, 0x05, 0x05, 0x00, 0x03, 0x07, 0x01, 0x01
        /*0010*/ 	.byte	0x02, 0x03, 0x00, 0x00, 0x02, 0x06, 0x01, 0x00, 0x04, 0x0b, 0x08, 0x00, 0x09, 0x00, 0x00, 0x00
        /*0020*/ 	.byte	0x00, 0x00, 0x00, 0x00


//--------------------- .nv.info._Z10vector_addPfS_S_i --------------------------
	.section	.nv.info._Z10vector_addPfS_S_i,"",@"SHT_CUDA_INFO"
	.sectionflags	@""
	.align	4


	//----- nvinfo : EIATTR_CUDA_API_VERSION
	.align		4
        /*0000*/ 	.byte	0x04, 0x37
        /*0002*/ 	.short	(.L_7 - .L_6)
.L_6:
        /*0004*/ 	.word	0x00000082


	//----- nvinfo : EIATTR_KPARAM_INFO
	.align		4
.L_7:
        /*0008*/ 	.byte	0x04, 0x17
        /*000a*/ 	.short	(.L_9 - .L_8)
.L_8:
        /*000c*/ 	.word	0x00000000
        /*0010*/ 	.short	0x0003
        /*0012*/ 	.short	0x0018
        /*0014*/ 	.byte	0x00, 0xf0, 0x11, 0x00


	//----- nvinfo : EIATTR_KPARAM_INFO
	.align		4
.L_9:
        /*0018*/ 	.byte	0x04, 0x17
        /*001a*/ 	.short	(.L_11 - .L_10)
.L_10:
        /*001c*/ 	.word	0x00000000
        /*0020*/ 	.short	0x0002
        /*0022*/ 	.short	0x0010
        /*0024*/ 	.byte	0x00, 0xf5, 0x21, 0x00


	//----- nvinfo : EIATTR_KPARAM_INFO
	.align		4
.L_11:
        /*0028*/ 	.byte	0x04, 0x17
        /*002a*/ 	.short	(.L_13 - .L_12)
.L_12:
        /*002c*/ 	.word	0x00000000
        /*0030*/ 	.short	0x0001
        /*0032*/ 	.short	0x0008
        /*0034*/ 	.byte	0x00, 0xf5, 0x21, 0x00


	//----- nvinfo : EIATTR_KPARAM_INFO
	.align		4
.L_13:
        /*0038*/ 	.byte	0x04, 0x17
        /*003a*/ 	.short	(.L_15 - .L_14)
.L_14:
        /*003c*/ 	.word	0x00000000
        /*0040*/ 	.short	0x0000
        /*0042*/ 	.short	0x0000
        /*0044*/ 	.byte	0x00, 0xf5, 0x21, 0x00


	//----- nvinfo : EIATTR_SPARSE_MMA_MASK
	.align		4
.L_15:
        /*0048*/ 	.byte	0x03, 0x50
        /*004a*/ 	.short	0x0000


	//----- nvinfo : EIATTR_MAXREG_COUNT
	.align		4
        /*004c*/ 	.byte	0x03, 0x1b
        /*004e*/ 	.short	0x00ff


	//----- nvinfo : EIATTR_MERCURY_ISA_VERSION
	.align		4
        /*0050*/ 	.byte	0x03, 0x5f
        /*0052*/ 	.short	0x0101


	//----- nvinfo : EIATTR_VRC_CTA_INIT_COUNT
	.align		4
        /*0054*/ 	.byte	0x02, 0x4a
	.zero		1
	.zero		1


	//----- nvinfo : EIATTR_EXIT_INSTR_OFFSETS
	.align		4
        /*0058*/ 	.byte	0x04, 0x1c
        /*005a*/ 	.short	(.L_17 - .L_16)


	//   ....[0]....
.L_16:
        /*005c*/ 	.word	0x00000070


	//   ....[1]....
        /*0060*/ 	.word	0x00000130


	//----- nvinfo : EIATTR_CBANK_PARAM_SIZE
	.align		4
.L_17:
        /*0064*/ 	.byte	0x03, 0x19
        /*0066*/ 	.short	0x001c


	//----- nvinfo : EIATTR_PARAM_CBANK
	.align		4
        /*0068*/ 	.byte	0x04, 0x0a
        /*006a*/ 	.short	(.L_19 - .L_18)
	.align		4
.L_18:
        /*006c*/ 	.word	index@(.nv.constant0._Z10vector_addPfS_S_i)
        /*0070*/ 	.short	0x0380
        /*0072*/ 	.short	0x001c


	//----- nvinfo : EIATTR_SW_WAR
	.align		4
.L_19:
        /*0074*/ 	.byte	0x04, 0x36
        /*0076*/ 	.short	(.L_21 - .L_20)
.L_20:
        /*0078*/ 	.word	0x00000008
.L_21:


//--------------------- .nv.callgraph             --------------------------
	.section	.nv.callgraph,"",@"SHT_CUDA_CALLGRAPH"
	.align	4
	.sectionentsize	8
	.align		4
        /*0000*/ 	.word	0x00000000
	.align		4
        /*0004*/ 	.word	0xffffffff
	.align		4
        /*0008*/ 	.word	0x00000000
	.align		4
        /*000c*/ 	.word	0xfffffffe
	.align		4
        /*0010*/ 	.word	0x00000000
	.align		4
        /*0014*/ 	.word	0xfffffffd
	.align		4
        /*0018*/ 	.word	0x00000000
	.align		4
        /*001c*/ 	.word	0xfffffffc


//--------------------- .text._Z10vector_addPfS_S_i --------------------------
	.section	.text._Z10vector_addPfS_S_i,"ax",@progbits
	.align	128
        .global         _Z10vector_addPfS_S_i
        .type           _Z10vector_addPfS_S_i,@function
        .size           _Z10vector_addPfS_S_i,(.L_x_1 - _Z10vector_addPfS_S_i)
        .other          _Z10vector_addPfS_S_i,@"STO_CUDA_ENTRY STV_DEFAULT"
_Z10vector_addPfS_S_i:
.text._Z10vector_addPfS_S_i:
[----:B------:R-:W-:Y:S01]  /*0000*/  LDC R1, c[0x0][0x37c] ;  /* 0x0000df00ff017b82 */ /* 0x000fe20000000800 */
[----:B------:R-:W0:Y:S01]  /*0010*/  S2R R9, SR_TID.X ;  /* 0x0000000000097919 */ /* 0x000e220000002100 */
[----:B------:R-:W0:Y:S01]  /*0020*/  LDCU UR4, c[0x0][0x360] ;  /* 0x00006c00ff0477ac */ /* 0x000e220008000800 */
[----:B------:R-:W0:Y:S01]  /*0030*/  S2R R0, SR_CTAID.X ;  /* 0x0000000000007919 */ /* 0x000e220000002500 */
[----:B------:R-:W1:Y:S01]  /*0040*/  LDCU UR5, c[0x0][0x398] ;  /* 0x00007300ff0577ac */ /* 0x000e620008000800 */
[----:B0-----:R-:W-:-:S05]  /*0050*/  IMAD R9, R0, UR4, R9 ;  /* 0x0000000400097c24 */ /* 0x001fca000f8e0209 */
[----:B-1----:R-:W-:-:S13]  /*0060*/  ISETP.GE.U32.AND P0, PT, R9, UR5, PT ;  /* 0x0000000509007c0c */ /* 0x002fda000bf06070 */
[----:B------:R-:W-:Y:S05]  /*0070*/  @P0 EXIT ;  /* 0x000000000000094d */ /* 0x000fea0003800000 */
[----:B------:R-:W0:Y:S01]  /*0080*/  LDC.64 R2, c[0x0][0x388] ;  /* 0x0000e200ff027b82 */ /* 0x000e220000000a00 */
[----:B------:R-:W1:Y:S07]  /*0090*/  LDCU.64 UR4, c[0x0][0x358] ;  /* 0x00006b00ff0477ac */ /* 0x000e6e0008000a00 */
[----:B------:R-:W2:Y:S08]  /*00a0*/  LDC.64 R4, c[0x0][0x390] ;  /* 0x0000e400ff047b82 */ /* 0x000eb00000000a00 */
[----:B------:R-:W3:Y:S01]  /*00b0*/  LDC.64 R6, c[0x0][0x380] ;  /* 0x0000e000ff067b82 */ /* 0x000ee20000000a00 */
[----:B0-----:R-:W-:-:S06]  /*00c0*/  IMAD.WIDE.U32 R2, R9, 0x4, R2 ;  /* 0x0000000409027825 */ /* 0x001fcc00078e0002 */
[----:B-1----:R-:W4:Y:S01]  /*00d0*/  LDG.E R2, desc[UR4][R2.64] ;  /* 0x0000000402027981 */ /* 0x002f22000c1e1900 */
[----:B--2---:R-:W-:-:S06]  /*00e0*/  IMAD.WIDE.U32 R4, R9, 0x4, R4 ;  /* 0x0000000409047825 */ /* 0x004fcc00078e0004 */
[----:B------:R-:W4:Y:S01]  /*00f0*/  LDG.E R5, desc[UR4][R4.64] ;  /* 0x0000000404057981 */ /* 0x000f22000c1e1900 */
[----:B---3--:R-:W-:-:S04]  /*0100*/  IMAD.WIDE.U32 R6, R9, 0x4, R6 ;  /* 0x0000000409067825 */ /* 0x008fc800078e0006 */
[----:B----4-:R-:W-:-:S05]  /*0110*/  FFMA R9, R2, R2, R5 ;  /* 0x0000000202097223 */ /* 0x010fca0000000005 */
[----:B------:R-:W-:Y:S01]  /*0120*/  STG.E desc[UR4][R6.64], R9 ;  /* 0x0000000906007986 */ /* 0x000fe2000c101904 */
[----:B------:R-:W-:Y:S05]  /*0130*/  EXIT ;  /* 0x000000000000794d */ /* 0x000fea0003800000 */
.L_x_0:
[----:B------:R-:W-:-:S00]  /*0140*/  BRA `(.L_x_0) ;  /* 0xfffffffc00fc7947 */ /* 0x000fc0000383ffff */
[----:B------:R-:W-:-:S00]  /*0150*/  NOP ;  /* 0x0000000000007918 */ /* 0x000fc00000000000 */
        /* <DEDUP_REMOVED lines=10> */
.L_x_1:


//--------------------- .nv.shared.reserved.0     --------------------------
	.section	.nv.shared.reserved.0,"aw",@nobits
	.weak		__nv_reservedSMEM_offset_0_alias
	.size		__nv_reservedSMEM_offset_0_alias, 0, 64
	.other		__nv_reservedSMEM_offset_0_alias,@"STO_CUDA_RESERVED_SHARED STV_DEFAULT"
__nv_reservedSMEM_offset_0_alias:
	.zero		0
	.zero		64


//--------------------- .nv.constant0._Z10vector_addPfS_S_i --------------------------
	.section	.nv.constant0._Z10vector_addPfS_S_i,"a",@progbits
	.sectionflags	@""
	.align	4
.nv.constant0._Z10vector_addPfS_S_i:
	.zero		924


//--------------------- SYMBOLS --------------------------

	.type		.nv.reservedSmem.offset0,@object
	.size		.nv.reservedSmem.offset0,0x4
